//
// Generated by NVIDIA NVVM Compiler
//
// Compiler Build ID: CL-36424714
// Cuda compilation tools, release 13.0, V13.0.88
// Based on NVVM 20.0.0
//

.version 9.0
.target sm_100
.address_size 64

	// .globl	_Z21tankInteractionKernel5TanksiiPi
// _ZZ21tankInteractionKernel5TanksiiPiE2x1 has been demoted
// _ZZ21tankInteractionKernel5TanksiiPiE2y1 has been demoted
// _ZZ21tankInteractionKernel5TanksiiPiE2x2 has been demoted
// _ZZ21tankInteractionKernel5TanksiiPiE2y2 has been demoted
// _ZZ21tankInteractionKernel5TanksiiPiE3dir has been demoted
// _ZZ21tankInteractionKernel5TanksiiPiE2it has been demoted
// _ZZ21tankInteractionKernel5TanksiiPiE4temp has been demoted
// _ZZ21tankInteractionKernel5TanksiiPiE3old has been demoted
// _ZZ21tankInteractionKernel5TanksiiPiE7lockvar has been demoted

.visible .entry _Z21tankInteractionKernel5TanksiiPi(
	.param .align 8 .b8 _Z21tankInteractionKernel5TanksiiPi_param_0[32],
	.param .u32 _Z21tankInteractionKernel5TanksiiPi_param_1,
	.param .u32 _Z21tankInteractionKernel5TanksiiPi_param_2,
	.param .u64 .ptr .align 1 _Z21tankInteractionKernel5TanksiiPi_param_3
)
{
	.reg .pred 	%p<79>;
	.reg .b32 	%r<131>;
	.reg .b64 	%rd<26>;
	// demoted variable
	.shared .align 4 .u32 _ZZ21tankInteractionKernel5TanksiiPiE2x1;
	// demoted variable
	.shared .align 4 .u32 _ZZ21tankInteractionKernel5TanksiiPiE2y1;
	// demoted variable
	.shared .align 4 .u32 _ZZ21tankInteractionKernel5TanksiiPiE2x2;
	// demoted variable
	.shared .align 4 .u32 _ZZ21tankInteractionKernel5TanksiiPiE2y2;
	// demoted variable
	.shared .align 4 .u32 _ZZ21tankInteractionKernel5TanksiiPiE3dir;
	// demoted variable
	.shared .align 4 .u32 _ZZ21tankInteractionKernel5TanksiiPiE2it;
	// demoted variable
	.shared .align 4 .u32 _ZZ21tankInteractionKernel5TanksiiPiE4temp;
	// demoted variable
	.shared .align 4 .u32 _ZZ21tankInteractionKernel5TanksiiPiE3old;
	// demoted variable
	.shared .align 4 .u32 _ZZ21tankInteractionKernel5TanksiiPiE7lockvar;
	ld.param.u64 	%rd8, [_Z21tankInteractionKernel5TanksiiPi_param_0+16];
	ld.param.u64 	%rd9, [_Z21tankInteractionKernel5TanksiiPi_param_0+8];
	ld.param.u64 	%rd10, [_Z21tankInteractionKernel5TanksiiPi_param_0];
	ld.param.u32 	%r62, [_Z21tankInteractionKernel5TanksiiPi_param_1];
	ld.param.u32 	%r63, [_Z21tankInteractionKernel5TanksiiPi_param_2];
	ld.param.u64 	%rd7, [_Z21tankInteractionKernel5TanksiiPi_param_3];
	cvta.to.global.u64 	%rd1, %rd10;
	cvta.to.global.u64 	%rd2, %rd9;
	cvta.to.global.u64 	%rd3, %rd8;
	mov.u32 	%r1, %ctaid.x;
	mov.u32 	%r2, %tid.x;
	mul.wide.u32 	%rd11, %r1, 4;
	add.s64 	%rd12, %rd3, %rd11;
	ld.global.u32 	%r64, [%rd12];
	setp.lt.s32 	%p15, %r64, 1;
	@%p15 bra 	$L__BB0_75;
	bar.sync 	0;
	setp.eq.s32 	%p16, %r1, %r2;
	@%p16 bra 	$L__BB0_75;
	bar.sync 	0;
	add.s32 	%r3, %r63, %r1;
	mul.wide.u32 	%rd13, %r2, 4;
	add.s64 	%rd4, %rd1, %rd13;
	ld.global.u32 	%r4, [%rd4];
	add.s64 	%rd5, %rd2, %rd13;
	ld.global.u32 	%r5, [%rd5];
	bar.sync 	0;
	setp.ne.s32 	%p17, %r2, 0;
	@%p17 bra 	$L__BB0_11;
	add.s64 	%rd15, %rd1, %rd11;
	ld.global.u32 	%r6, [%rd15];
	st.shared.u32 	[_ZZ21tankInteractionKernel5TanksiiPiE2x1], %r6;
	add.s64 	%rd16, %rd2, %rd11;
	ld.global.u32 	%r65, [%rd16];
	st.shared.u32 	[_ZZ21tankInteractionKernel5TanksiiPiE2y1], %r65;
	rem.s32 	%r66, %r3, %r62;
	mul.wide.s32 	%rd17, %r66, 4;
	add.s64 	%rd18, %rd1, %rd17;
	ld.global.u32 	%r8, [%rd18];
	st.shared.u32 	[_ZZ21tankInteractionKernel5TanksiiPiE2x2], %r8;
	add.s64 	%rd19, %rd2, %rd17;
	ld.global.u32 	%r67, [%rd19];
	st.shared.u32 	[_ZZ21tankInteractionKernel5TanksiiPiE2y2], %r67;
	setp.gt.s32 	%p18, %r6, %r8;
	setp.gt.s32 	%p19, %r65, %r67;
	or.pred  	%p20, %p18, %p19;
	@%p20 bra 	$L__BB0_5;
	mov.b32 	%r71, 1;
	st.shared.u32 	[_ZZ21tankInteractionKernel5TanksiiPiE3dir], %r71;
	bra.uni 	$L__BB0_11;
$L__BB0_5:
	setp.gt.s32 	%p21, %r65, %r67;
	setp.le.s32 	%p22, %r6, %r8;
	or.pred  	%p23, %p22, %p21;
	@%p23 bra 	$L__BB0_7;
	mov.b32 	%r70, 2;
	st.shared.u32 	[_ZZ21tankInteractionKernel5TanksiiPiE3dir], %r70;
	bra.uni 	$L__BB0_11;
$L__BB0_7:
	setp.le.s32 	%p24, %r6, %r8;
	setp.le.s32 	%p25, %r65, %r67;
	or.pred  	%p26, %p24, %p25;
	@%p26 bra 	$L__BB0_9;
	mov.b32 	%r69, 3;
	st.shared.u32 	[_ZZ21tankInteractionKernel5TanksiiPiE3dir], %r69;
	bra.uni 	$L__BB0_11;
$L__BB0_9:
	setp.le.s32 	%p27, %r65, %r67;
	setp.gt.s32 	%p28, %r6, %r8;
	or.pred  	%p29, %p28, %p27;
	@%p29 bra 	$L__BB0_11;
	mov.b32 	%r68, 4;
	st.shared.u32 	[_ZZ21tankInteractionKernel5TanksiiPiE3dir], %r68;
$L__BB0_11:
	bar.sync 	0;
	ld.shared.u32 	%r10, [_ZZ21tankInteractionKernel5TanksiiPiE2x1];
	ld.shared.u32 	%r11, [_ZZ21tankInteractionKernel5TanksiiPiE2y1];
	ld.shared.u32 	%r12, [_ZZ21tankInteractionKernel5TanksiiPiE2x2];
	ld.shared.u32 	%r13, [_ZZ21tankInteractionKernel5TanksiiPiE2y2];
	setp.ne.s32 	%p30, %r12, %r10;
	@%p30 bra 	$L__BB0_13;
	setp.eq.s32 	%p78, %r4, %r10;
	bra.uni 	$L__BB0_16;
$L__BB0_13:
	setp.ne.s32 	%p31, %r13, %r11;
	@%p31 bra 	$L__BB0_15;
	setp.eq.s32 	%p78, %r5, %r11;
	bra.uni 	$L__BB0_16;
$L__BB0_15:
	sub.s32 	%r72, %r5, %r11;
	sub.s32 	%r73, %r12, %r10;
	mul.lo.s32 	%r74, %r73, %r72;
	sub.s32 	%r75, %r13, %r11;
	sub.s32 	%r76, %r4, %r10;
	mul.lo.s32 	%r77, %r75, %r76;
	setp.eq.s32 	%p78, %r74, %r77;
$L__BB0_16:
	not.pred 	%p32, %p78;
	@%p32 bra 	$L__BB0_75;
	setp.ne.s32 	%p33, %r2, 0;
	bar.sync 	0;
	@%p33 bra 	$L__BB0_19;
	mov.b32 	%r78, -1;
	st.shared.u32 	[_ZZ21tankInteractionKernel5TanksiiPiE2it], %r78;
	mov.b32 	%r79, 1000000000;
	st.shared.u32 	[_ZZ21tankInteractionKernel5TanksiiPiE4temp], %r79;
	mov.b32 	%r80, 10;
	st.shared.u32 	[_ZZ21tankInteractionKernel5TanksiiPiE3old], %r80;
	mov.b32 	%r81, 0;
	st.shared.u32 	[_ZZ21tankInteractionKernel5TanksiiPiE7lockvar], %r81;
$L__BB0_19:
	bar.sync 	0;
	ld.shared.u32 	%r82, [_ZZ21tankInteractionKernel5TanksiiPiE3dir];
	setp.ne.s32 	%p34, %r82, 1;
	add.s64 	%rd6, %rd3, %rd13;
	ld.shared.u32 	%r15, [_ZZ21tankInteractionKernel5TanksiiPiE2x1];
	ld.shared.u32 	%r16, [_ZZ21tankInteractionKernel5TanksiiPiE2y1];
	ld.shared.u32 	%r117, [_ZZ21tankInteractionKernel5TanksiiPiE4temp];
	@%p34 bra 	$L__BB0_43;
$L__BB0_20:
	atom.relaxed.shared.cas.b32 	%r130, [_ZZ21tankInteractionKernel5TanksiiPiE7lockvar], 0, 1;
	setp.eq.s32 	%p5, %r130, 0;
	setp.ne.s32 	%p54, %r130, 0;
	@%p54 bra 	$L__BB0_42;
	ld.global.u32 	%r20, [%rd6];
	setp.lt.s32 	%p55, %r20, 1;
	@%p55 bra 	$L__BB0_26;
	ld.global.u32 	%r21, [%rd4];
	setp.gt.s32 	%p56, %r15, %r21;
	@%p56 bra 	$L__BB0_26;
	ld.global.u32 	%r22, [%rd5];
	setp.lt.s32 	%p57, %r22, %r16;
	@%p57 bra 	$L__BB0_26;
	sub.s32 	%r99, %r15, %r21;
	abs.s32 	%r100, %r99;
	sub.s32 	%r101, %r22, %r16;
	add.s32 	%r23, %r101, %r100;
	setp.ge.s32 	%p58, %r23, %r117;
	@%p58 bra 	$L__BB0_26;
	st.shared.u32 	[_ZZ21tankInteractionKernel5TanksiiPiE4temp], %r23;
	st.shared.u32 	[_ZZ21tankInteractionKernel5TanksiiPiE2it], %r2;
	mov.u32 	%r117, %r23;
$L__BB0_26:
	setp.lt.s32 	%p59, %r20, 1;
	setp.ne.s32 	%p60, %r82, 2;
	or.pred  	%p61, %p60, %p59;
	@%p61 bra 	$L__BB0_31;
	ld.global.u32 	%r25, [%rd4];
	setp.le.s32 	%p62, %r15, %r25;
	@%p62 bra 	$L__BB0_31;
	ld.global.u32 	%r26, [%rd5];
	setp.lt.s32 	%p63, %r26, %r16;
	@%p63 bra 	$L__BB0_31;
	sub.s32 	%r102, %r15, %r25;
	abs.s32 	%r103, %r102;
	sub.s32 	%r104, %r26, %r16;
	add.s32 	%r27, %r104, %r103;
	setp.ge.s32 	%p64, %r27, %r117;
	@%p64 bra 	$L__BB0_31;
	st.shared.u32 	[_ZZ21tankInteractionKernel5TanksiiPiE4temp], %r27;
	st.shared.u32 	[_ZZ21tankInteractionKernel5TanksiiPiE2it], %r2;
	mov.u32 	%r117, %r27;
$L__BB0_31:
	setp.lt.s32 	%p65, %r20, 1;
	setp.ne.s32 	%p66, %r82, 3;
	or.pred  	%p67, %p66, %p65;
	@%p67 bra 	$L__BB0_36;
	ld.global.u32 	%r29, [%rd4];
	setp.le.s32 	%p68, %r15, %r29;
	@%p68 bra 	$L__BB0_36;
	ld.global.u32 	%r30, [%rd5];
	setp.le.s32 	%p69, %r16, %r30;
	@%p69 bra 	$L__BB0_36;
	sub.s32 	%r105, %r15, %r29;
	abs.s32 	%r106, %r105;
	sub.s32 	%r107, %r16, %r30;
	add.s32 	%r31, %r107, %r106;
	setp.ge.s32 	%p70, %r31, %r117;
	@%p70 bra 	$L__BB0_36;
	st.shared.u32 	[_ZZ21tankInteractionKernel5TanksiiPiE4temp], %r31;
	st.shared.u32 	[_ZZ21tankInteractionKernel5TanksiiPiE2it], %r2;
	mov.u32 	%r117, %r31;
$L__BB0_36:
	setp.lt.s32 	%p71, %r20, 1;
	setp.ne.s32 	%p72, %r82, 4;
	or.pred  	%p73, %p72, %p71;
	@%p73 bra 	$L__BB0_41;
	ld.global.u32 	%r33, [%rd4];
	setp.gt.s32 	%p74, %r15, %r33;
	@%p74 bra 	$L__BB0_41;
	ld.global.u32 	%r34, [%rd5];
	setp.le.s32 	%p75, %r16, %r34;
	@%p75 bra 	$L__BB0_41;
	sub.s32 	%r108, %r15, %r33;
	abs.s32 	%r109, %r108;
	sub.s32 	%r110, %r16, %r34;
	add.s32 	%r35, %r110, %r109;
	setp.ge.s32 	%p76, %r35, %r117;
	@%p76 bra 	$L__BB0_41;
	st.shared.u32 	[_ZZ21tankInteractionKernel5TanksiiPiE4temp], %r35;
	st.shared.u32 	[_ZZ21tankInteractionKernel5TanksiiPiE2it], %r2;
	mov.u32 	%r117, %r35;
$L__BB0_41:
	mov.b32 	%r111, 0;
	st.shared.u32 	[_ZZ21tankInteractionKernel5TanksiiPiE7lockvar], %r111;
$L__BB0_42:
	@%p5 bra 	$L__BB0_72;
	bra.uni 	$L__BB0_20;
$L__BB0_43:
	setp.ne.s32 	%p35, %r82, 2;
	@%p35 bra 	$L__BB0_52;
$L__BB0_44:
	atom.relaxed.shared.cas.b32 	%r130, [_ZZ21tankInteractionKernel5TanksiiPiE7lockvar], 0, 1;
	setp.eq.s32 	%p7, %r130, 0;
	setp.ne.s32 	%p36, %r130, 0;
	@%p36 bra 	$L__BB0_51;
	ld.global.u32 	%r83, [%rd6];
	setp.lt.s32 	%p37, %r83, 1;
	@%p37 bra 	$L__BB0_50;
	ld.global.u32 	%r40, [%rd4];
	setp.le.s32 	%p38, %r15, %r40;
	@%p38 bra 	$L__BB0_50;
	ld.global.u32 	%r41, [%rd5];
	setp.lt.s32 	%p39, %r41, %r16;
	@%p39 bra 	$L__BB0_50;
	sub.s32 	%r84, %r15, %r40;
	abs.s32 	%r85, %r84;
	sub.s32 	%r86, %r41, %r16;
	add.s32 	%r42, %r86, %r85;
	setp.ge.s32 	%p40, %r42, %r117;
	@%p40 bra 	$L__BB0_50;
	st.shared.u32 	[_ZZ21tankInteractionKernel5TanksiiPiE4temp], %r42;
	st.shared.u32 	[_ZZ21tankInteractionKernel5TanksiiPiE2it], %r2;
	mov.u32 	%r117, %r42;
$L__BB0_50:
	mov.b32 	%r87, 0;
	st.shared.u32 	[_ZZ21tankInteractionKernel5TanksiiPiE7lockvar], %r87;
$L__BB0_51:
	@%p7 bra 	$L__BB0_72;
	bra.uni 	$L__BB0_44;
$L__BB0_52:
	setp.ne.s32 	%p41, %r82, 3;
	@%p41 bra 	$L__BB0_61;
$L__BB0_53:
	atom.relaxed.shared.cas.b32 	%r130, [_ZZ21tankInteractionKernel5TanksiiPiE7lockvar], 0, 1;
	setp.eq.s32 	%p9, %r130, 0;
	setp.ne.s32 	%p42, %r130, 0;
	@%p42 bra 	$L__BB0_60;
	ld.global.u32 	%r88, [%rd6];
	setp.lt.s32 	%p43, %r88, 1;
	@%p43 bra 	$L__BB0_59;
	ld.global.u32 	%r47, [%rd4];
	setp.le.s32 	%p44, %r15, %r47;
	@%p44 bra 	$L__BB0_59;
	ld.global.u32 	%r48, [%rd5];
	setp.le.s32 	%p45, %r16, %r48;
	@%p45 bra 	$L__BB0_59;
	sub.s32 	%r89, %r15, %r47;
	abs.s32 	%r90, %r89;
	sub.s32 	%r91, %r16, %r48;
	add.s32 	%r49, %r91, %r90;
	setp.ge.s32 	%p46, %r49, %r117;
	@%p46 bra 	$L__BB0_59;
	st.shared.u32 	[_ZZ21tankInteractionKernel5TanksiiPiE4temp], %r49;
	st.shared.u32 	[_ZZ21tankInteractionKernel5TanksiiPiE2it], %r2;
	mov.u32 	%r117, %r49;
$L__BB0_59:
	mov.b32 	%r92, 0;
	st.shared.u32 	[_ZZ21tankInteractionKernel5TanksiiPiE7lockvar], %r92;
$L__BB0_60:
	@%p9 bra 	$L__BB0_72;
	bra.uni 	$L__BB0_53;
$L__BB0_61:
	setp.ne.s32 	%p47, %r82, 4;
	@%p47 bra 	$L__BB0_70;
$L__BB0_62:
	atom.relaxed.shared.cas.b32 	%r130, [_ZZ21tankInteractionKernel5TanksiiPiE7lockvar], 0, 1;
	setp.eq.s32 	%p11, %r130, 0;
	setp.ne.s32 	%p48, %r130, 0;
	@%p48 bra 	$L__BB0_69;
	ld.global.u32 	%r93, [%rd6];
	setp.lt.s32 	%p49, %r93, 1;
	@%p49 bra 	$L__BB0_68;
	ld.global.u32 	%r54, [%rd4];
	setp.gt.s32 	%p50, %r15, %r54;
	@%p50 bra 	$L__BB0_68;
	ld.global.u32 	%r55, [%rd5];
	setp.le.s32 	%p51, %r16, %r55;
	@%p51 bra 	$L__BB0_68;
	sub.s32 	%r94, %r15, %r54;
	abs.s32 	%r95, %r94;
	sub.s32 	%r96, %r16, %r55;
	add.s32 	%r56, %r96, %r95;
	setp.ge.s32 	%p52, %r56, %r117;
	@%p52 bra 	$L__BB0_68;
	st.shared.u32 	[_ZZ21tankInteractionKernel5TanksiiPiE4temp], %r56;
	st.shared.u32 	[_ZZ21tankInteractionKernel5TanksiiPiE2it], %r2;
	mov.u32 	%r117, %r56;
$L__BB0_68:
	mov.b32 	%r97, 0;
	st.shared.u32 	[_ZZ21tankInteractionKernel5TanksiiPiE7lockvar], %r97;
$L__BB0_69:
	@%p11 bra 	$L__BB0_72;
	bra.uni 	$L__BB0_62;
$L__BB0_70:
	atom.relaxed.shared.cas.b32 	%r130, [_ZZ21tankInteractionKernel5TanksiiPiE7lockvar], 0, 1;
	setp.ne.s32 	%p53, %r130, 0;
	@%p53 bra 	$L__BB0_70;
	mov.b32 	%r98, 0;
	st.shared.u32 	[_ZZ21tankInteractionKernel5TanksiiPiE7lockvar], %r98;
$L__BB0_72:
	st.shared.u32 	[_ZZ21tankInteractionKernel5TanksiiPiE3old], %r130;
	bar.sync 	0;
	ld.shared.u32 	%r61, [_ZZ21tankInteractionKernel5TanksiiPiE2it];
	setp.eq.s32 	%p77, %r61, -1;
	@%p77 bra 	$L__BB0_74;
	cvta.to.global.u64 	%rd21, %rd7;
	mul.wide.s32 	%rd22, %r61, 4;
	add.s64 	%rd23, %rd21, %rd22;
	atom.global.add.u32 	%r112, [%rd23], 1;
	add.s32 	%r113, %r62, %r1;
	mul.wide.s32 	%rd24, %r113, 4;
	add.s64 	%rd25, %rd21, %rd24;
	atom.global.add.u32 	%r114, [%rd25], 1;
$L__BB0_74:
	bar.sync 	0;
$L__BB0_75:
	ret;

}


// ===== COMPILED SASS (sm_100) =====

	.target	sm_100

	.elftype	@"ET_EXEC"


//--------------------- .note.nv.tkinfo           --------------------------
	.section	.note.nv.tkinfo,"",@"SHT_NOTE"
	.sectionflags	@"SHF_NOTE_NV_TKINFO"
	.tkinfo
        /*0018*/ 	.word	0x00000002
        /*0030*/ 	.string	""
        /*0030*/ 	.string	"ptxas"
        /*0030*/ 	.string	"Cuda compilation tools, release 13.0, V13.0.88"
        /*0030*/ 	.string	"Build cuda_13.0.r13.0/compiler.36424714_0"
        /*0030*/ 	.string	"-arch sm_100 -m 64 "



//--------------------- .note.nv.cuinfo           --------------------------
	.section	.note.nv.cuinfo,"",@"SHT_NOTE"
	.sectionflags	@"SHF_NOTE_NV_CUINFO"
        /*0018*/ 	.short	0x0002
        /*001a*/ 	.short	0x0064
        /*001c*/ 	.short	0x0082
	.zero		2


//--------------------- .nv.info                  --------------------------
	.section	.nv.info,"",@"SHT_CUDA_INFO"
	.align	4


	//----- nvinfo : EIATTR_REGCOUNT
	.align		4
        /*0000*/ 	.byte	0x04, 0x2f
        /*0002*/ 	.short	(.L_1 - .L_0)
	.align		4
.L_0:
        /*0004*/ 	.word	index@(_Z21tankInteractionKernel5TanksiiPi)
        /*0008*/ 	.word	0x0000001a


	//----- nvinfo : EIATTR_FRAME_SIZE
	.align		4
.L_1:
        /*000c*/ 	.byte	0x04, 0x11
        /*000e*/ 	.short	(.L_3 - .L_2)
	.align		4
.L_2:
        /*0010*/ 	.word	index@(_Z21tankInteractionKernel5TanksiiPi)
        /*0014*/ 	.word	0x00000000


	//----- nvinfo : EIATTR_MIN_STACK_SIZE
	.align		4
.L_3:
        /*0018*/ 	.byte	0x04, 0x12
        /*001a*/ 	.short	(.L_5 - .L_4)
	.align		4
.L_4:
        /*001c*/ 	.word	index@(_Z21tankInteractionKernel5TanksiiPi)
        /*0020*/ 	.word	0x00000000
.L_5:


//--------------------- .nv.compat                --------------------------
	.section	.nv.compat,"",@"SHT_CUDA_COMPAT_INFO"
	.align	4
        /*0000*/ 	.byte	0x02, 0x09, 0x00, 0x00, 0x02, 0x02, 0x01, 0x00, 0x02, 0x05, 0x05, 0x00, 0x03, 0x07, 0x01, 0x01
        /*0010*/ 	.byte	0x02, 0x03, 0x00, 0x00, 0x02, 0x06, 0x01, 0x00, 0x04, 0x0b, 0x08, 0x00, 0x09, 0x00, 0x00, 0x00
        /*0020*/ 	.byte	0x00, 0x00, 0x00, 0x00


//--------------------- .nv.info._Z21tankInteractionKernel5TanksiiPi --------------------------
	.section	.nv.info._Z21tankInteractionKernel5TanksiiPi,"",@"SHT_CUDA_INFO"
	.sectionflags	@""
	.align	4


	//----- nvinfo : EIATTR_CUDA_API_VERSION
	.align		4
        /*0000*/ 	.byte	0x04, 0x37
        /*0002*/ 	.short	(.L_7 - .L_6)
.L_6:
        /*0004*/ 	.word	0x00000082


	//----- nvinfo : EIATTR_KPARAM_INFO
	.align		4
.L_7:
        /*0008*/ 	.byte	0x04, 0x17
        /*000a*/ 	.short	(.L_9 - .L_8)
.L_8:
        /*000c*/ 	.word	0x00000000
        /*0010*/ 	.short	0x0003
        /*0012*/ 	.short	0x0028
        /*0014*/ 	.byte	0x00, 0xf5, 0x21, 0x00


	//----- nvinfo : EIATTR_KPARAM_INFO
	.align		4
.L_9:
        /*0018*/ 	.byte	0x04, 0x17
        /*001a*/ 	.short	(.L_11 - .L_10)
.L_10:
        /*001c*/ 	.word	0x00000000
        /*0020*/ 	.short	0x0002
        /*0022*/ 	.short	0x0024
        /*0024*/ 	.byte	0x00, 0xf0, 0x11, 0x00


	//----- nvinfo : EIATTR_KPARAM_INFO
	.align		4
.L_11:
        /*0028*/ 	.byte	0x04, 0x17
        /*002a*/ 	.short	(.L_13 - .L_12)
.L_12:
        /*002c*/ 	.word	0x00000000
        /*0030*/ 	.short	0x0001
        /*0032*/ 	.short	0x0020
        /*0034*/ 	.byte	0x00, 0xf0, 0x11, 0x00


	//----- nvinfo : EIATTR_KPARAM_INFO
	.align		4
.L_13:
        /*0038*/ 	.byte	0x04, 0x17
        /*003a*/ 	.short	(.L_15 - .L_14)
.L_14:
        /*003c*/ 	.word	0x00000000
        /*0040*/ 	.short	0x0000
        /*0042*/ 	.short	0x0000
        /*0044*/ 	.byte	0x00, 0xf0, 0x81, 0x00


	//----- nvinfo : EIATTR_SPARSE_MMA_MASK
	.align		4
.L_15:
        /*0048*/ 	.byte	0x03, 0x50
        /*004a*/ 	.short	0x0000


	//----- nvinfo : EIATTR_MAXREG_COUNT
	.align		4
        /*004c*/ 	.byte	0x03, 0x1b
        /*004e*/ 	.short	0x00ff


	//----- nvinfo : EIATTR_NUM_BARRIERS
	.align		4
        /*0050*/ 	.byte	0x02, 0x4c
        /*0052*/ 	.byte	0x01
	.zero		1


	//----- nvinfo : EIATTR_MERCURY_ISA_VERSION
	.align		4
        /*0054*/ 	.byte	0x03, 0x5f
        /*0056*/ 	.short	0x0101


	//----- nvinfo : EIATTR_INT_WARP_WIDE_INSTR_OFFSETS
	.align		4
        /*0058*/ 	.byte	0x04, 0x31
        /*005a*/ 	.short	(.L_17 - .L_16)


	//   ....[0]....
.L_16:
        /*005c*/ 	.word	0x000016d0


	//----- nvinfo : EIATTR_VRC_CTA_INIT_COUNT
	.align		4
.L_17:
        /*0060*/ 	.byte	0x02, 0x4a
	.zero		1
	.zero		1


	//----- nvinfo : EIATTR_EXIT_INSTR_OFFSETS
	.align		4
        /*0064*/ 	.byte	0x04, 0x1c
        /*0066*/ 	.short	(.L_19 - .L_18)


	//   ....[0]....
.L_18:
        /*0068*/ 	.word	0x00000070


	//   ....[1]....
        /*006c*/ 	.word	0x000000b0


	//   ....[2]....
        /*0070*/ 	.word	0x00000610


	//   ....[3]....
        /*0074*/ 	.word	0x00001780


	//----- nvinfo : EIATTR_CRS_STACK_SIZE
	.align		4
.L_19:
        /*0078*/ 	.byte	0x04, 0x1e
        /*007a*/ 	.short	(.L_21 - .L_20)
.L_20:
        /*007c*/ 	.word	0x00000000


	//----- nvinfo : EIATTR_CBANK_PARAM_SIZE
	.align		4
.L_21:
        /*0080*/ 	.byte	0x03, 0x19
        /*0082*/ 	.short	0x0030


	//----- nvinfo : EIATTR_PARAM_CBANK
	.align		4
        /*0084*/ 	.byte	0x04, 0x0a
        /*0086*/ 	.short	(.L_23 - .L_22)
	.align		4
.L_22:
        /*0088*/ 	.word	index@(.nv.constant0._Z21tankInteractionKernel5TanksiiPi)
        /*008c*/ 	.short	0x0380
        /*008e*/ 	.short	0x0030


	//----- nvinfo : EIATTR_SW_WAR
	.align		4
.L_23:
        /*0090*/ 	.byte	0x04, 0x36
        /*0092*/ 	.short	(.L_25 - .L_24)
.L_24:
        /*0094*/ 	.word	0x00000008
.L_25:


//--------------------- .nv.callgraph             --------------------------
	.section	.nv.callgraph,"",@"SHT_CUDA_CALLGRAPH"
	.align	4
	.sectionentsize	8
	.align		4
        /*0000*/ 	.word	0x00000000
	.align		4
        /*0004*/ 	.word	0xffffffff
	.align		4
        /*0008*/ 	.word	0x00000000
	.align		4
        /*000c*/ 	.word	0xfffffffe
	.align		4
        /*0010*/ 	.word	0x00000000
	.align		4
        /*0014*/ 	.word	0xfffffffd
	.align		4
        /*0018*/ 	.word	0x00000000
	.align		4
        /*001c*/ 	.word	0xfffffffc


//--------------------- .text._Z21tankInteractionKernel5TanksiiPi --------------------------
	.section	.text._Z21tankInteractionKernel5TanksiiPi,"ax",@progbits
	.align	128
        .global         _Z21tankInteractionKernel5TanksiiPi
        .type           _Z21tankInteractionKernel5TanksiiPi,@function
        .size           _Z21tankInteractionKernel5TanksiiPi,(.L_x_42 - _Z21tankInteractionKernel5TanksiiPi)
        .other          _Z21tankInteractionKernel5TanksiiPi,@"STO_CUDA_ENTRY STV_DEFAULT"
_Z21tankInteractionKernel5TanksiiPi:
.text._Z21tankInteractionKernel5TanksiiPi:
[----:B------:R-:W-:Y:S01]  /*0000*/  LDC R1, c[0x0][0x37c] ;  /* 0x0000df00ff017b82 */ /* 0x000fe20000000800 */
[----:B------:R-:W0:Y:S07]  /*0010*/  S2R R0, SR_CTAID.X ;  /* 0x0000000000007919 */ /* 0x000e2e0000002500 */
[----:B------:R-:W0:Y:S01]  /*0020*/  LDC.64 R8, c[0x0][0x390] ;  /* 0x0000e400ff087b82 */ /* 0x000e220000000a00 */
[----:B------:R-:W1:Y:S01]  /*0030*/  LDCU.64 UR8, c[0x0][0x358] ;  /* 0x00006b00ff0877ac */ /* 0x000e620008000a00 */
[----:B0-----:R-:W-:-:S06]  /*0040*/  IMAD.WIDE.U32 R2, R0, 0x4, R8 ;  /* 0x0000000400027825 */ /* 0x001fcc00078e0008 */
[----:B-1----:R-:W2:Y:S02]  /*0050*/  LDG.E R2, desc[UR8][R2.64] ;  /* 0x0000000802027981 */ /* 0x002ea4000c1e1900 */
[----:B--2---:R-:W-:-:S13]  /*0060*/  ISETP.GE.AND P0, PT, R2, 0x1, PT ;  /* 0x000000010200780c */ /* 0x004fda0003f06270 */
[----:B------:R-:W-:Y:S05]  /*0070*/  @!P0 EXIT ;  /* 0x000000000000894d */ /* 0x000fea0003800000 */
[----:B------:R-:W0:Y:S01]  /*0080*/  S2R R11, SR_TID.X ;  /* 0x00000000000b7919 */ /* 0x000e220000002100 */
[----:B------:R-:W-:Y:S01]  /*0090*/  BAR.SYNC.DEFER_BLOCKING 0x0 ;  /* 0x0000000000007b1d */ /* 0x000fe20000010000 */
[----:B0-----:R-:W-:-:S13]  /*00a0*/  ISETP.NE.AND P0, PT, R0, R11, PT ;  /* 0x0000000b0000720c */ /* 0x001fda0003f05270 */
[----:B------:R-:W-:Y:S05]  /*00b0*/  @!P0 EXIT ;  /* 0x000000000000894d */ /* 0x000fea0003800000 */
[----:B------:R-:W0:Y:S08]  /*00c0*/  LDC.64 R4, c[0x0][0x380] ;  /* 0x0000e000ff047b82 */ /* 0x000e300000000a00 */
[----:B------:R-:W1:Y:S08]  /*00d0*/  LDC.64 R6, c[0x0][0x388] ;  /* 0x0000e200ff067b82 */ /* 0x000e700000000a00 */
[----:B------:R-:W-:Y:S01]  /*00e0*/  BAR.SYNC.DEFER_BLOCKING 0x0 ;  /* 0x0000000000007b1d */ /* 0x000fe20000010000 */
[----:B------:R-:W-:-:S05]  /*00f0*/  ISETP.NE.AND P1, PT, R11, RZ, PT ;  /* 0x000000ff0b00720c */ /* 0x000fca0003f25270 */
[----:B------:R-:W-:Y:S01]  /*0100*/  BSSY.RECONVERGENT B0, `(.L_x_0) ;  /* 0x000003e000007945 */ /* 0x000fe20003800200 */
[----:B0-----:R-:W-:-:S04]  /*0110*/  IMAD.WIDE.U32 R2, R11, 0x4, R4 ;  /* 0x000000040b027825 */ /* 0x001fc800078e0004 */
[----:B-1----:R-:W-:Y:S01]  /*0120*/  IMAD.WIDE.U32 R14, R11, 0x4, R6 ;  /* 0x000000040b0e7825 */ /* 0x002fe200078e0006 */
[----:B------:R0:W5:Y:S04]  /*0130*/  LDG.E R13, desc[UR8][R2.64] ;  /* 0x00000008020d7981 */ /* 0x000168000c1e1900 */
[----:B------:R0:W5:Y:S01]  /*0140*/  LDG.E R10, desc[UR8][R14.64] ;  /* 0x000000080e0a7981 */ /* 0x000162000c1e1900 */
[----:B------:R-:W-:Y:S06]  /*0150*/  BAR.SYNC.DEFER_BLOCKING 0x0 ;  /* 0x0000000000007b1d */ /* 0x000fec0000010000 */
[----:B------:R-:W-:Y:S05]  /*0160*/  @P1 BRA `(.L_x_1) ;  /* 0x0000000000dc1947 */ /* 0x000fea0003800000 */
[----:B------:R-:W1:Y:S08]  /*0170*/  LDC R20, c[0x0][0x3a0] ;  /* 0x0000e800ff147b82 */ /* 0x000e700000000800 */
[----:B------:R-:W2:Y:S01]  /*0180*/  LDC R21, c[0x0][0x3a4] ;  /* 0x0000e900ff157b82 */ /* 0x000ea20000000800 */
[----:B-1----:R-:W-:-:S04]  /*0190*/  IABS R12, R20 ;  /* 0x00000014000c7213 */ /* 0x002fc80000000000 */
[----:B------:R-:W1:Y:S01]  /*01a0*/  I2F.RP R19, R12 ;  /* 0x0000000c00137306 */ /* 0x000e620000209400 */
[----:B--2---:R-:W-:-:S05]  /*01b0*/  IMAD.IADD R18, R0, 0x1, R21 ;  /* 0x0000000100127824 */ /* 0x004fca00078e0215 */
[----:B------:R-:W-:Y:S02]  /*01c0*/  ISETP.GE.AND P3, PT, R18, RZ, PT ;  /* 0x000000ff1200720c */ /* 0x000fe40003f66270 */
[----:B-1----:R-:W1:Y:S02]  /*01d0*/  MUFU.RCP R19, R19 ;  /* 0x0000001300137308 */ /* 0x002e640000001000 */
[----:B-1----:R-:W-:Y:S01]  /*01e0*/  VIADD R16, R19, 0xffffffe ;  /* 0x0ffffffe13107836 */ /* 0x002fe20000000000 */
[----:B------:R-:W-:-:S05]  /*01f0*/  IABS R19, R18 ;  /* 0x0000001200137213 */ /* 0x000fca0000000000 */
[----:B------:R1:W2:Y:S02]  /*0200*/  F2I.FTZ.U32.TRUNC.NTZ R17, R16 ;  /* 0x0000001000117305 */ /* 0x0002a4000021f000 */
[----:B-1----:R-:W-:Y:S02]  /*0210*/  IMAD.MOV.U32 R16, RZ, RZ, RZ ;  /* 0x000000ffff107224 */ /* 0x002fe400078e00ff */
[----:B--2---:R-:W-:-:S04]  /*0220*/  IMAD.MOV R23, RZ, RZ, -R17 ;  /* 0x000000ffff177224 */ /* 0x004fc800078e0a11 */
[----:B------:R-:W-:-:S04]  /*0230*/  IMAD R21, R23, R12, RZ ;  /* 0x0000000c17157224 */ /* 0x000fc800078e02ff */
[----:B------:R-:W-:-:S06]  /*0240*/  IMAD.HI.U32 R17, R17, R21, R16 ;  /* 0x0000001511117227 */ /* 0x000fcc00078e0010 */
[----:B------:R-:W-:-:S04]  /*0250*/  IMAD.HI.U32 R17, R17, R19, RZ ;  /* 0x0000001311117227 */ /* 0x000fc800078e00ff */
[----:B------:R-:W-:-:S04]  /*0260*/  IMAD.MOV R17, RZ, RZ, -R17 ;  /* 0x000000ffff117224 */ /* 0x000fc800078e0a11 */
[----:B------:R-:W-:-:S05]  /*0270*/  IMAD R17, R12, R17, R19 ;  /* 0x000000110c117224 */ /* 0x000fca00078e0213 */
[----:B------:R-:W-:-:S13]  /*0280*/  ISETP.GT.U32.AND P0, PT, R12, R17, PT ;  /* 0x000000110c00720c */ /* 0x000fda0003f04070 */
[----:B------:R-:W-:Y:S01]  /*0290*/  @!P0 IMAD.IADD R17, R17, 0x1, -R12 ;  /* 0x0000000111118824 */ /* 0x000fe200078e0a0c */
[----:B------:R-:W-:-:S04]  /*02a0*/  ISETP.NE.AND P0, PT, R20, RZ, PT ;  /* 0x000000ff1400720c */ /* 0x000fc80003f05270 */
[----:B------:R-:W-:-:S13]  /*02b0*/  ISETP.GT.U32.AND P2, PT, R12, R17, PT ;  /* 0x000000110c00720c */ /* 0x000fda0003f44070 */
[----:B------:R-:W-:-:S04]  /*02c0*/  @!P2 IMAD.IADD R17, R17, 0x1, -R12 ;  /* 0x000000011111a824 */ /* 0x000fc800078e0a0c */
[----:B------:R-:W-:Y:S02]  /*02d0*/  IMAD.MOV.U32 R19, RZ, RZ, R17 ;  /* 0x000000ffff137224 */ /* 0x000fe400078e0011 */
[----:B------:R-:W-:-:S04]  /*02e0*/  IMAD.WIDE.U32 R16, R0, 0x4, R6 ;  /* 0x0000000400107825 */ /* 0x000fc800078e0006 */
[----:B------:R-:W-:Y:S01]  /*02f0*/  @!P3 IMAD.MOV R19, RZ, RZ, -R19 ;  /* 0x000000ffff13b224 */ /* 0x000fe200078e0a13 */
[----:B------:R-:W-:-:S05]  /*0300*/  @!P0 LOP3.LUT R19, RZ, R20, RZ, 0x33, !PT ;  /* 0x00000014ff138212 */ /* 0x000fca00078e33ff */
[----:B------:R-:W-:-:S04]  /*0310*/  IMAD.WIDE R20, R19, 0x4, R6 ;  /* 0x0000000413147825 */ /* 0x000fc800078e0206 */
[--C-:B------:R-:W-:Y:S01]  /*0320*/  IMAD.WIDE R18, R19, 0x4, R4.reuse ;  /* 0x0000000413127825 */ /* 0x100fe200078e0204 */
[----:B------:R-:W2:Y:S03]  /*0330*/  LDG.E R23, desc[UR8][R20.64] ;  /* 0x0000000814177981 */ /* 0x000ea6000c1e1900 */
[----:B------:R-:W-:Y:S01]  /*0340*/  IMAD.WIDE.U32 R6, R0, 0x4, R4 ;  /* 0x0000000400067825 */ /* 0x000fe200078e0004 */
[----:B------:R-:W3:Y:S04]  /*0350*/  LDG.E R22, desc[UR8][R18.64] ;  /* 0x0000000812167981 */ /* 0x000ee8000c1e1900 */
[----:B------:R-:W2:Y:S04]  /*0360*/  LDG.E R5, desc[UR8][R16.64] ;  /* 0x0000000810057981 */ /* 0x000ea8000c1e1900 */
[----:B------:R-:W3:Y:S01]  /*0370*/  LDG.E R4, desc[UR8][R6.64] ;  /* 0x0000000806047981 */ /* 0x000ee2000c1e1900 */
[----:B------:R-:W1:Y:S01]  /*0380*/  S2UR UR5, SR_CgaCtaId ;  /* 0x00000000000579c3 */ /* 0x000e620000008800 */
[----:B------:R-:W-:-:S02]  /*0390*/  UMOV UR4, 0x400 ;  /* 0x0000040000047882 */ /* 0x000fc40000000000 */
[----:B-1----:R-:W-:Y:S01]  /*03a0*/  ULEA UR4, UR5, UR4, 0x18 ;  /* 0x0000000405047291 */ /* 0x002fe2000f8ec0ff */
[----:B--2---:R-:W-:-:S04]  /*03b0*/  ISETP.GT.AND P0, PT, R5, R23, PT ;  /* 0x000000170500720c */ /* 0x004fc80003f04270 */
[----:B---3--:R-:W-:-:S04]  /*03c0*/  ISETP.GT.OR P2, PT, R4, R22, P0 ;  /* 0x000000160400720c */ /* 0x008fc80000744670 */
[----:B------:R1:W-:Y:S04]  /*03d0*/  STS.64 [UR4], R4 ;  /* 0x00000004ff007988 */ /* 0x0003e80008000a04 */
[----:B------:R1:W-:Y:S05]  /*03e0*/  STS.64 [UR4+0x8], R22 ;  /* 0x00000816ff007988 */ /* 0x0003ea0008000a04 */
[----:B------:R-:W-:-:S05]  /*03f0*/  @!P2 IMAD.MOV.U32 R12, RZ, RZ, 0x1 ;  /* 0x00000001ff0ca424 */ /* 0x000fca00078e00ff */
[----:B------:R1:W-:Y:S01]  /*0400*/  @!P2 STS [UR4+0x10], R12 ;  /* 0x0000100cff00a988 */ /* 0x0003e20008000804 */
[----:B------:R-:W-:Y:S05]  /*0410*/  @!P2 BRA `(.L_x_1) ;  /* 0x000000000030a947 */ /* 0x000fea0003800000 */
[----:B------:R-:W-:-:S13]  /*0420*/  ISETP.LE.OR P0, PT, R4, R22, P0 ;  /* 0x000000160400720c */ /* 0x000fda0000703670 */
[----:B------:R-:W-:-:S05]  /*0430*/  @!P0 IMAD.MOV.U32 R6, RZ, RZ, 0x2 ;  /* 0x00000002ff068424 */ /* 0x000fca00078e00ff */
[----:B------:R2:W-:Y:S01]  /*0440*/  @!P0 STS [UR4+0x10], R6 ;  /* 0x00001006ff008988 */ /* 0x0005e20008000804 */
[----:B------:R-:W-:Y:S05]  /*0450*/  @!P0 BRA `(.L_x_1) ;  /* 0x0000000000208947 */ /* 0x000fea0003800000 */
[----:B------:R-:W-:-:S04]  /*0460*/  ISETP.GT.AND P0, PT, R5, R23, PT ;  /* 0x000000170500720c */ /* 0x000fc80003f04270 */
[----:B------:R-:W-:-:S13]  /*0470*/  ISETP.LE.OR P2, PT, R4, R22, !P0 ;  /* 0x000000160400720c */ /* 0x000fda0004743670 */
[----:B-1----:R-:W-:-:S05]  /*0480*/  @!P2 IMAD.MOV.U32 R5, RZ, RZ, 0x3 ;  /* 0x00000003ff05a424 */ /* 0x002fca00078e00ff */
[----:B------:R3:W-:Y:S01]  /*0490*/  @!P2 STS [UR4+0x10], R5 ;  /* 0x00001005ff00a988 */ /* 0x0007e20008000804 */
[----:B------:R-:W-:Y:S05]  /*04a0*/  @!P2 BRA `(.L_x_1) ;  /* 0x00000000000ca947 */ /* 0x000fea0003800000 */
[----:B------:R-:W-:-:S13]  /*04b0*/  ISETP.GT.OR P0, PT, R4, R22, !P0 ;  /* 0x000000160400720c */ /* 0x000fda0004704670 */
[----:B------:R-:W-:-:S05]  /*04c0*/  @!P0 IMAD.MOV.U32 R4, RZ, RZ, 0x4 ;  /* 0x00000004ff048424 */ /* 0x000fca00078e00ff */
[----:B------:R4:W-:Y:S02]  /*04d0*/  @!P0 STS [UR4+0x10], R4 ;  /* 0x00001004ff008988 */ /* 0x0009e40008000804 */
.L_x_1:
[----:B------:R-:W-:Y:S05]  /*04e0*/  BSYNC.RECONVERGENT B0 ;  /* 0x0000000000007941 */ /* 0x000fea0003800200 */
.L_x_0:
[----:B------:R-:W0:Y:S08]  /*04f0*/  S2UR UR5, SR_CgaCtaId ;  /* 0x00000000000579c3 */ /* 0x000e300000008800 */
[----:B------:R-:W-:Y:S06]  /*0500*/  BAR.SYNC.DEFER_BLOCKING 0x0 ;  /* 0x0000000000007b1d */ /* 0x000fec0000010000 */
[----:B------:R-:W-:-:S02]  /*0510*/  UMOV UR4, 0x400 ;  /* 0x0000040000047882 */ /* 0x000fc40000000000 */
[----:B0-----:R-:W-:-:S09]  /*0520*/  ULEA UR7, UR5, UR4, 0x18 ;  /* 0x0000000405077291 */ /* 0x001fd2000f8ec0ff */
[----:B-1234-:R-:W0:Y:S02]  /*0530*/  LDS.128 R4, [UR7] ;  /* 0x00000007ff047984 */ /* 0x01ee240008000c00 */
[----:B0-----:R-:W-:-:S13]  /*0540*/  ISETP.NE.AND P2, PT, R6, R4, PT ;  /* 0x000000040600720c */ /* 0x001fda0003f45270 */
[----:B-----5:R-:W-:Y:S01]  /*0550*/  @!P2 ISETP.EQ.AND P0, PT, R13, R4, PT ;  /* 0x000000040d00a20c */ /* 0x020fe20003f02270 */
[----:B------:R-:W-:-:S12]  /*0560*/  @!P2 BRA `(.L_x_2) ;  /* 0x000000000028a947 */ /* 0x000fd80003800000 */
[----:B------:R-:W-:-:S13]  /*0570*/  ISETP.NE.AND P2, PT, R7, R5, PT ;  /* 0x000000050700720c */ /* 0x000fda0003f45270 */
[----:B------:R-:W-:Y:S01]  /*0580*/  @!P2 ISETP.EQ.AND P0, PT, R10, R5, PT ;  /* 0x000000050a00a20c */ /* 0x000fe20003f02270 */
[----:B------:R-:W-:-:S12]  /*0590*/  @!P2 BRA `(.L_x_2) ;  /* 0x00000000001ca947 */ /* 0x000fd80003800000 */
[--C-:B------:R-:W-:Y:S02]  /*05a0*/  IMAD.IADD R10, R10, 0x1, -R5.reuse ;  /* 0x000000010a0a7824 */ /* 0x100fe400078e0a05 */
[----:B------:R-:W-:Y:S02]  /*05b0*/  IMAD.IADD R7, R7, 0x1, -R5 ;  /* 0x0000000107077824 */ /* 0x000fe400078e0a05 */
[--C-:B------:R-:W-:Y:S02]  /*05c0*/  IMAD.IADD R5, R6, 0x1, -R4.reuse ;  /* 0x0000000106057824 */ /* 0x100fe400078e0a04 */
[----:B------:R-:W-:Y:S02]  /*05d0*/  IMAD.IADD R4, R13, 0x1, -R4 ;  /* 0x000000010d047824 */ /* 0x000fe400078e0a04 */
[----:B------:R-:W-:Y:S02]  /*05e0*/  IMAD R5, R10, R5, RZ ;  /* 0x000000050a057224 */ /* 0x000fe400078e02ff */
[----:B------:R-:W-:-:S05]  /*05f0*/  IMAD R4, R7, R4, RZ ;  /* 0x0000000407047224 */ /* 0x000fca00078e02ff */
[----:B------:R-:W-:-:S13]  /*0600*/  ISETP.EQ.AND P0, PT, R5, R4, PT ;  /* 0x000000040500720c */ /* 0x000fda0003f02270 */
.L_x_2:
[----:B------:R-:W-:Y:S05]  /*0610*/  @!P0 EXIT ;  /* 0x000000000000894d */ /* 0x000fea0003800000 */
[----:B------:R-:W-:Y:S01]  /*0620*/  BAR.SYNC.DEFER_BLOCKING 0x0 ;  /* 0x0000000000007b1d */ /* 0x000fe20000010000 */
[----:B------:R-:W-:Y:S02]  /*0630*/  @!P1 IMAD.MOV.U32 R12, RZ, RZ, 0x3b9aca00 ;  /* 0x3b9aca00ff0c9424 */ /* 0x000fe400078e00ff */
[----:B------:R-:W-:Y:S02]  /*0640*/  @!P1 IMAD.MOV.U32 R13, RZ, RZ, 0xa ;  /* 0x0000000aff0d9424 */ /* 0x000fe400078e00ff */
[----:B------:R-:W-:Y:S02]  /*0650*/  @!P1 IMAD.MOV.U32 R7, RZ, RZ, -0x1 ;  /* 0xffffffffff079424 */ /* 0x000fe400078e00ff */
[----:B------:R-:W-:Y:S01]  /*0660*/  IMAD.WIDE.U32 R8, R11, 0x4, R8 ;  /* 0x000000040b087825 */ /* 0x000fe200078e0008 */
[----:B------:R-:W-:Y:S04]  /*0670*/  @!P1 STS.64 [UR7+0x18], R12 ;  /* 0x0000180cff009988 */ /* 0x000fe80008000a07 */
[----:B------:R-:W-:Y:S04]  /*0680*/  @!P1 STS [UR7+0x14], R7 ;  /* 0x00001407ff009988 */ /* 0x000fe80008000807 */
[----:B------:R-:W-:Y:S01]  /*0690*/  @!P1 STS [UR7+0x20], RZ ;  /* 0x000020ffff009988 */ /* 0x000fe20008000807 */
[----:B------:R-:W-:Y:S06]  /*06a0*/  BAR.SYNC.DEFER_BLOCKING 0x0 ;  /* 0x0000000000007b1d */ /* 0x000fec0000010000 */
[----:B------:R-:W0:Y:S04]  /*06b0*/  LDS R10, [UR7+0x10] ;  /* 0x00001007ff0a7984 */ /* 0x000e280008000800 */
[----:B------:R-:W1:Y:S04]  /*06c0*/  LDS R6, [UR7+0x18] ;  /* 0x00001807ff067984 */ /* 0x000e680008000800 */
[----:B------:R-:W2:Y:S01]  /*06d0*/  LDS.64 R4, [UR7] ;  /* 0x00000007ff047984 */ /* 0x000ea20008000a00 */
[----:B0-----:R-:W-:-:S13]  /*06e0*/  ISETP.NE.AND P0, PT, R10, 0x1, PT ;  /* 0x000000010a00780c */ /* 0x001fda0003f05270 */
[----:B-12---:R-:W-:Y:S05]  /*06f0*/  @P0 BRA `(.L_x_3) ;  /* 0x0000000400940947 */ /* 0x006fea0003800000 */
[----:B------:R-:W-:Y:S01]  /*0700*/  BSSY B1, `(.L_x_4) ;  /* 0x0000063000017945 */ /* 0x000fe20003800000 */
[----:B------:R-:W-:-:S04]  /*0710*/  UIADD3 UR4, UPT, UPT, UR4, 0x20, URZ ;  /* 0x0000002004047890 */ /* 0x000fc8000fffe0ff */
[----:B------:R-:W-:-:S12]  /*0720*/  ULEA UR4, UR5, UR4, 0x18 ;  /* 0x0000000405047291 */ /* 0x000fd8000f8ec0ff */
.L_x_15:
[----:B------:R-:W-:Y:S01]  /*0730*/  IMAD.U32 R7, RZ, RZ, UR4 ;  /* 0x00000004ff077e24 */ /* 0x000fe2000f8e00ff */
[----:B------:R-:W-:Y:S05]  /*0740*/  YIELD ;  /* 0x0000000000007946 */ /* 0x000fea0003800000 */
[----:B0123--:R-:W-:Y:S01]  /*0750*/  IMAD.MOV.U32 R13, RZ, RZ, 0x1 ;  /* 0x00000001ff0d7424 */ /* 0x00ffe200078e00ff */
[----:B------:R-:W-:Y:S01]  /*0760*/  BSSY.RECONVERGENT B0, `(.L_x_5) ;  /* 0x000005b000007945 */ /* 0x000fe20003800200 */
[----:B------:R-:W-:-:S05]  /*0770*/  IMAD.MOV.U32 R12, RZ, RZ, RZ ;  /* 0x000000ffff0c7224 */ /* 0x000fca00078e00ff */
[----:B------:R-:W0:Y:S02]  /*0780*/  ATOMS.CAS R7, [R7], R12, R13 ;  /* 0x0000000c0707738d */ /* 0x000e24000000000d */
[C---:B0-----:R-:W-:Y:S02]  /*0790*/  ISETP.NE.AND P0, PT, R7.reuse, RZ, PT ;  /* 0x000000ff0700720c */ /* 0x041fe40003f05270 */
[----:B------:R-:W-:-:S11]  /*07a0*/  ISETP.NE.AND P1, PT, R7, RZ, PT ;  /* 0x000000ff0700720c */ /* 0x000fd60003f25270 */
[----:B------:R-:W-:Y:S05]  /*07b0*/  @P0 BRA `(.L_x_6) ;  /* 0x0000000400540947 */ /* 0x000fea0003800000 */
[----:B------:R-:W2:Y:S01]  /*07c0*/  LDG.E R12, desc[UR8][R8.64] ;  /* 0x00000008080c7981 */ /* 0x000ea2000c1e1900 */
[----:B------:R-:W-:Y:S01]  /*07d0*/  BSSY.RECONVERGENT B2, `(.L_x_7) ;  /* 0x0000013000027945 */ /* 0x000fe20003800200 */
[----:B--2---:R-:W-:-:S13]  /*07e0*/  ISETP.GE.AND P0, PT, R12, 0x1, PT ;  /* 0x000000010c00780c */ /* 0x004fda0003f06270 */
[----:B------:R-:W-:Y:S05]  /*07f0*/  @!P0 BRA `(.L_x_8) ;  /* 0x0000000000408947 */ /* 0x000fea0003800000 */
[----:B------:R-:W2:Y:S02]  /*0800*/  LDG.E R13, desc[UR8][R2.64] ;  /* 0x00000008020d7981 */ /* 0x000ea4000c1e1900 */
[----:B--2---:R-:W-:-:S13]  /*0810*/  ISETP.GT.AND P2, PT, R4, R13, PT ;  /* 0x0000000d0400720c */ /* 0x004fda0003f44270 */
[----:B------:R-:W-:Y:S05]  /*0820*/  @P2 BRA `(.L_x_8) ;  /* 0x0000000000342947 */ /* 0x000fea0003800000 */
[----:B------:R-:W2:Y:S02]  /*0830*/  LDG.E R12, desc[UR8][R14.64] ;  /* 0x000000080e0c7981 */ /* 0x000ea4000c1e1900 */
[----:B--2---:R-:W-:-:S13]  /*0840*/  ISETP.GE.AND P2, PT, R12, R5, PT ;  /* 0x000000050c00720c */ /* 0x004fda0003f46270 */
[----:B------:R-:W-:Y:S05]  /*0850*/  @!P2 BRA `(.L_x_8) ;  /* 0x000000000028a947 */ /* 0x000fea0003800000 */
[----:B------:R-:W-:-:S05]  /*0860*/  IMAD.IADD R13, R4, 0x1, -R13 ;  /* 0x00000001040d7824 */ /* 0x000fca00078e0a0d */
[----:B------:R-:W-:-:S04]  /*0870*/  IABS R13, R13 ;  /* 0x0000000d000d7213 */ /* 0x000fc80000000000 */
[----:B------:R-:W-:-:S04]  /*0880*/  IADD3 R13, PT, PT, R13, R12, -R5 ;  /* 0x0000000c0d0d7210 */ /* 0x000fc80007ffe805 */
[----:B------:R-:W-:-:S13]  /*0890*/  ISETP.GE.AND P2, PT, R13, R6, PT ;  /* 0x000000060d00720c */ /* 0x000fda0003f46270 */
[----:B------:R-:W0:Y:S01]  /*08a0*/  @!P2 S2R R17, SR_CgaCtaId ;  /* 0x000000000011a919 */ /* 0x000e220000008800 */
[----:B------:R-:W-:Y:S01]  /*08b0*/  @!P2 MOV R12, 0x400 ;  /* 0x00000400000ca802 */ /* 0x000fe20000000f00 */
[----:B------:R-:W-:-:S03]  /*08c0*/  @!P2 IMAD.MOV.U32 R6, RZ, RZ, R13 ;  /* 0x000000ffff06a224 */ /* 0x000fc600078e000d */
[----:B0-----:R-:W-:-:S05]  /*08d0*/  @!P2 LEA R12, R17, R12, 0x18 ;  /* 0x0000000c110ca211 */ /* 0x001fca00078ec0ff */
[----:B------:R0:W-:Y:S04]  /*08e0*/  @!P2 STS [R12+0x18], R13 ;  /* 0x0000180d0c00a388 */ /* 0x0001e80000000800 */
[----:B------:R0:W-:Y:S02]  /*08f0*/  @!P2 STS [R12+0x14], R11 ;  /* 0x0000140b0c00a388 */ /* 0x0001e40000000800 */
.L_x_8:
[----:B------:R-:W-:Y:S05]  /*0900*/  BSYNC.RECONVERGENT B2 ;  /* 0x0000000000027941 */ /* 0x000fea0003800200 */
.L_x_7:
[----:B------:R-:W-:Y:S01]  /*0910*/  ISETP.NE.OR P2, PT, R10, 0x2, !P0 ;  /* 0x000000020a00780c */ /* 0x000fe20004745670 */
[----:B------:R-:W-:-:S12]  /*0920*/  BSSY.RECONVERGENT B2, `(.L_x_9) ;  /* 0x0000012000027945 */ /* 0x000fd80003800200 */
[----:B------:R-:W-:Y:S05]  /*0930*/  @P2 BRA `(.L_x_10) ;  /* 0x0000000000402947 */ /* 0x000fea0003800000 */
[----:B0-----:R-:W2:Y:S02]  /*0940*/  LDG.E R13, desc[UR8][R2.64] ;  /* 0x00000008020d7981 */ /* 0x001ea4000c1e1900 */
[----:B--2---:R-:W-:-:S13]  /*0950*/  ISETP.GT.AND P2, PT, R4, R13, PT ;  /* 0x0000000d0400720c */ /* 0x004fda0003f44270 */
[----:B------:R-:W-:Y:S05]  /*0960*/  @!P2 BRA `(.L_x_10) ;  /* 0x000000000034a947 */ /* 0x000fea0003800000 */
        /* <DEDUP_REMOVED lines=13> */
.L_x_10:
[----:B------:R-:W-:Y:S05]  /*0a40*/  BSYNC.RECONVERGENT B2 ;  /* 0x0000000000027941 */ /* 0x000fea0003800200 */
.L_x_9:
[----:B------:R-:W-:Y:S01]  /*0a50*/  ISETP.NE.OR P2, PT, R10, 0x3, !P0 ;  /* 0x000000030a00780c */ /* 0x000fe20004745670 */
[----:B------:R-:W-:-:S12]  /*0a60*/  BSSY.RECONVERGENT B2, `(.L_x_11) ;  /* 0x0000012000027945 */ /* 0x000fd80003800200 */
[----:B------:R-:W-:Y:S05]  /*0a70*/  @P2 BRA `(.L_x_12) ;  /* 0x0000000000402947 */ /* 0x000fea0003800000 */
[----:B01----:R-:W2:Y:S02]  /*0a80*/  LDG.E R13, desc[UR8][R2.64] ;  /* 0x00000008020d7981 */ /* 0x003ea4000c1e1900 */
[----:B--2---:R-:W-:-:S13]  /*0a90*/  ISETP.GT.AND P2, PT, R4, R13, PT ;  /* 0x0000000d0400720c */ /* 0x004fda0003f44270 */
[----:B------:R-:W-:Y:S05]  /*0aa0*/  @!P2 BRA `(.L_x_12) ;  /* 0x000000000034a947 */ /* 0x000fea0003800000 */
[----:B------:R-:W2:Y:S02]  /*0ab0*/  LDG.E R12, desc[UR8][R14.64] ;  /* 0x000000080e0c7981 */ /* 0x000ea4000c1e1900 */
[----:B--2---:R-:W-:-:S13]  /*0ac0*/  ISETP.GT.AND P2, PT, R5, R12, PT ;  /* 0x0000000c0500720c */ /* 0x004fda0003f44270 */
        /* <DEDUP_REMOVED lines=11> */
.L_x_12:
[----:B------:R-:W-:Y:S05]  /*0b80*/  BSYNC.RECONVERGENT B2 ;  /* 0x0000000000027941 */ /* 0x000fea0003800200 */
.L_x_11:
[----:B------:R-:W-:Y:S01]  /*0b90*/  ISETP.NE.OR P0, PT, R10, 0x4, !P0 ;  /* 0x000000040a00780c */ /* 0x000fe20004705670 */
[----:B------:R-:W-:-:S12]  /*0ba0*/  BSSY.RECONVERGENT B2, `(.L_x_13) ;  /* 0x0000012000027945 */ /* 0x000fd80003800200 */
[----:B------:R-:W-:Y:S05]  /*0bb0*/  @P0 BRA `(.L_x_14) ;  /* 0x0000000000400947 */ /* 0x000fea0003800000 */
[----:B012---:R-:W2:Y:S02]  /*0bc0*/  LDG.E R13, desc[UR8][R2.64] ;  /* 0x00000008020d7981 */ /* 0x007ea4000c1e1900 */
[----:B--2---:R-:W-:-:S13]  /*0bd0*/  ISETP.GT.AND P0, PT, R4, R13, PT ;  /* 0x0000000d0400720c */ /* 0x004fda0003f04270 */
[----:B------:R-:W-:Y:S05]  /*0be0*/  @P0 BRA `(.L_x_14) ;  /* 0x0000000000340947 */ /* 0x000fea0003800000 */
        /* <DEDUP_REMOVED lines=13> */
.L_x_14:
[----:B------:R-:W-:Y:S05]  /*0cc0*/  BSYNC.RECONVERGENT B2 ;  /* 0x0000000000027941 */ /* 0x000fea0003800200 */
.L_x_13:
[----:B------:R-:W4:Y:S01]  /*0cd0*/  S2UR UR6, SR_CgaCtaId ;  /* 0x00000000000679c3 */ /* 0x000f220000008800 */
[----:B------:R-:W-:Y:S02]  /*0ce0*/  UMOV UR5, 0x400 ;  /* 0x0000040000057882 */ /* 0x000fe40000000000 */
[----:B----4-:R-:W-:-:S09]  /*0cf0*/  ULEA UR5, UR6, UR5, 0x18 ;  /* 0x0000000506057291 */ /* 0x010fd2000f8ec0ff */
[----:B------:R-:W-:Y:S03]  /*0d00*/  STS [UR5+0x20], RZ ;  /* 0x000020ffff007988 */ /* 0x000fe60008000805 */
.L_x_6:
[----:B------:R-:W-:Y:S05]  /*0d10*/  BSYNC.RECONVERGENT B0 ;  /* 0x0000000000007941 */ /* 0x000fea0003800200 */
.L_x_5:
[----:B------:R-:W-:Y:S05]  /*0d20*/  @P1 BRA `(.L_x_15) ;  /* 0xfffffff800801947 */ /* 0x000fea000383ffff */
[----:B------:R-:W-:Y:S05]  /*0d30*/  BSYNC B1 ;  /* 0x0000000000017941 */ /* 0x000fea0003800000 */
.L_x_4:
[----:B------:R-:W-:Y:S05]  /*0d40*/  BRA `(.L_x_16) ;  /* 0x0000000800347947 */ /* 0x000fea0003800000 */
.L_x_3:
[----:B------:R-:W-:-:S13]  /*0d50*/  ISETP.NE.AND P0, PT, R10, 0x2, PT ;  /* 0x000000020a00780c */ /* 0x000fda0003f05270 */
[----:B------:R-:W-:Y:S05]  /*0d60*/  @P0 BRA `(.L_x_17) ;  /* 0x0000000000a40947 */ /* 0x000fea0003800000 */
[----:B------:R-:W-:Y:S01]  /*0d70*/  BSSY B0, `(.L_x_18) ;  /* 0x0000027000007945 */ /* 0x000fe20003800000 */
[----:B------:R-:W-:-:S04]  /*0d80*/  UIADD3 UR4, UPT, UPT, UR4, 0x20, URZ ;  /* 0x0000002004047890 */ /* 0x000fc8000fffe0ff */
[----:B------:R-:W-:-:S12]  /*0d90*/  ULEA UR4, UR5, UR4, 0x18 ;  /* 0x0000000405047291 */ /* 0x000fd8000f8ec0ff */
.L_x_23:
[----:B------:R-:W-:Y:S01]  /*0da0*/  IMAD.U32 R7, RZ, RZ, UR4 ;  /* 0x00000004ff077e24 */ /* 0x000fe2000f8e00ff */
[----:B------:R-:W-:Y:S05]  /*0db0*/  YIELD ;  /* 0x0000000000007946 */ /* 0x000fea0003800000 */
[----:B0-----:R-:W-:Y:S01]  /*0dc0*/  IMAD.MOV.U32 R13, RZ, RZ, 0x1 ;  /* 0x00000001ff0d7424 */ /* 0x001fe200078e00ff */
        /* <DEDUP_REMOVED lines=26> */
.L_x_22:
[----:B------:R-:W-:Y:S05]  /*0f70*/  BSYNC.RECONVERGENT B2 ;  /* 0x0000000000027941 */ /* 0x000fea0003800200 */
.L_x_21:
[----:B------:R-:W1:Y:S01]  /*0f80*/  S2UR UR6, SR_CgaCtaId ;  /* 0x00000000000679c3 */ /* 0x000e620000008800 */
[----:B------:R-:W-:Y:S02]  /*0f90*/  UMOV UR5, 0x400 ;  /* 0x0000040000057882 */ /* 0x000fe40000000000 */
[----:B-1----:R-:W-:-:S09]  /*0fa0*/  ULEA UR5, UR6, UR5, 0x18 ;  /* 0x0000000506057291 */ /* 0x002fd2000f8ec0ff */
[----:B------:R-:W-:Y:S03]  /*0fb0*/  STS [UR5+0x20], RZ ;  /* 0x000020ffff007988 */ /* 0x000fe60008000805 */
.L_x_20:
[----:B------:R-:W-:Y:S05]  /*0fc0*/  BSYNC.RECONVERGENT B1 ;  /* 0x0000000000017941 */ /* 0x000fea0003800200 */
.L_x_19:
[----:B------:R-:W-:Y:S05]  /*0fd0*/  @P0 BRA `(.L_x_23) ;  /* 0xfffffffc00700947 */ /* 0x000fea000383ffff */
[----:B------:R-:W-:Y:S05]  /*0fe0*/  BSYNC B0 ;  /* 0x0000000000007941 */ /* 0x000fea0003800000 */
.L_x_18:
[----:B------:R-:W-:Y:S05]  /*0ff0*/  BRA `(.L_x_16) ;  /* 0x0000000400887947 */ /* 0x000fea0003800000 */
.L_x_17:
[----:B------:R-:W-:-:S13]  /*1000*/  ISETP.NE.AND P0, PT, R10, 0x3, PT ;  /* 0x000000030a00780c */ /* 0x000fda0003f05270 */
[----:B------:R-:W-:Y:S05]  /*1010*/  @P0 BRA `(.L_x_24) ;  /* 0x0000000000a40947 */ /* 0x000fea0003800000 */
[----:B------:R-:W-:Y:S01]  /*1020*/  BSSY B0, `(.L_x_25) ;  /* 0x0000027000007945 */ /* 0x000fe20003800000 */
[----:B------:R-:W-:-:S04]  /*1030*/  UIADD3 UR4, UPT, UPT, UR4, 0x20, URZ ;  /* 0x0000002004047890 */ /* 0x000fc8000fffe0ff */
[----:B------:R-:W-:-:S12]  /*1040*/  ULEA UR4, UR5, UR4, 0x18 ;  /* 0x0000000405047291 */ /* 0x000fd8000f8ec0ff */
.L_x_30:
        /* <DEDUP_REMOVED lines=29> */
.L_x_29:
[----:B------:R-:W-:Y:S05]  /*1220*/  BSYNC.RECONVERGENT B2 ;  /* 0x0000000000027941 */ /* 0x000fea0003800200 */
.L_x_28:
[----:B------:R-:W1:Y:S01]  /*1230*/  S2UR UR6, SR_CgaCtaId ;  /* 0x00000000000679c3 */ /* 0x000e620000008800 */
[----:B------:R-:W-:Y:S02]  /*1240*/  UMOV UR5, 0x400 ;  /* 0x0000040000057882 */ /* 0x000fe40000000000 */
[----:B-1----:R-:W-:-:S09]  /*1250*/  ULEA UR5, UR6, UR5, 0x18 ;  /* 0x0000000506057291 */ /* 0x002fd2000f8ec0ff */
[----:B------:R-:W-:Y:S03]  /*1260*/  STS [UR5+0x20], RZ ;  /* 0x000020ffff007988 */ /* 0x000fe60008000805 */
.L_x_27:
[----:B------:R-:W-:Y:S05]  /*1270*/  BSYNC.RECONVERGENT B1 ;  /* 0x0000000000017941 */ /* 0x000fea0003800200 */
.L_x_26:
[----:B------:R-:W-:Y:S05]  /*1280*/  @P0 BRA `(.L_x_30) ;  /* 0xfffffffc00700947 */ /* 0x000fea000383ffff */
[----:B------:R-:W-:Y:S05]  /*1290*/  BSYNC B0 ;  /* 0x0000000000007941 */ /* 0x000fea0003800000 */
.L_x_25:
[----:B------:R-:W-:Y:S05]  /*12a0*/  BRA `(.L_x_16) ;  /* 0x0000000000dc7947 */ /* 0x000fea0003800000 */
.L_x_24:
[----:B------:R-:W-:-:S13]  /*12b0*/  ISETP.NE.AND P0, PT, R10, 0x4, PT ;  /* 0x000000040a00780c */ /* 0x000fda0003f05270 */
[----:B------:R-:W-:Y:S05]  /*12c0*/  @P0 BRA `(.L_x_31) ;  /* 0x0000000000a40947 */ /* 0x000fea0003800000 */
[----:B------:R-:W-:Y:S01]  /*12d0*/  BSSY B0, `(.L_x_32) ;  /* 0x0000027000007945 */ /* 0x000fe20003800000 */
[----:B------:R-:W-:-:S04]  /*12e0*/  UIADD3 UR4, UPT, UPT, UR4, 0x20, URZ ;  /* 0x0000002004047890 */ /* 0x000fc8000fffe0ff */
[----:B------:R-:W-:-:S12]  /*12f0*/  ULEA UR4, UR5, UR4, 0x18 ;  /* 0x0000000405047291 */ /* 0x000fd8000f8ec0ff */
.L_x_37:
        /* <DEDUP_REMOVED lines=29> */
.L_x_36:
[----:B------:R-:W-:Y:S05]  /*14d0*/  BSYNC.RECONVERGENT B2 ;  /* 0x0000000000027941 */ /* 0x000fea0003800200 */
.L_x_35:
[----:B------:R-:W1:Y:S01]  /*14e0*/  S2UR UR6, SR_CgaCtaId ;  /* 0x00000000000679c3 */ /* 0x000e620000008800 */
[----:B------:R-:W-:Y:S02]  /*14f0*/  UMOV UR5, 0x400 ;  /* 0x0000040000057882 */ /* 0x000fe40000000000 */
[----:B-1----:R-:W-:-:S09]  /*1500*/  ULEA UR5, UR6, UR5, 0x18 ;  /* 0x0000000506057291 */ /* 0x002fd2000f8ec0ff */
[----:B------:R-:W-:Y:S03]  /*1510*/  STS [UR5+0x20], RZ ;  /* 0x000020ffff007988 */ /* 0x000fe60008000805 */
.L_x_34:
[----:B------:R-:W-:Y:S05]  /*1520*/  BSYNC.RECONVERGENT B1 ;  /* 0x0000000000017941 */ /* 0x000fea0003800200 */
.L_x_33:
[----:B------:R-:W-:Y:S05]  /*1530*/  @P0 BRA `(.L_x_37) ;  /* 0xfffffffc00700947 */ /* 0x000fea000383ffff */
[----:B------:R-:W-:Y:S05]  /*1540*/  BSYNC B0 ;  /* 0x0000000000007941 */ /* 0x000fea0003800000 */
.L_x_32:
[----:B------:R-:W-:Y:S05]  /*1550*/  BRA `(.L_x_16) ;  /* 0x0000000000307947 */ /* 0x000fea0003800000 */
.L_x_31:
[----:B------:R-:W-:Y:S01]  /*1560*/  BSSY B0, `(.L_x_38) ;  /* 0x000000a000007945 */ /* 0x000fe20003800000 */
[----:B------:R-:W-:Y:S01]  /*1570*/  UIADD3 UR4, UPT, UPT, UR4, 0x20, URZ ;  /* 0x0000002004047890 */ /* 0x000fe2000fffe0ff */
[----:B------:R-:W-:-:S03]  /*1580*/  IMAD.MOV.U32 R3, RZ, RZ, 0x1 ;  /* 0x00000001ff037424 */ /* 0x000fc600078e00ff */
[----:B------:R-:W-:-:S12]  /*1590*/  ULEA UR4, UR5, UR4, 0x18 ;  /* 0x0000000405047291 */ /* 0x000fd8000f8ec0ff */
.L_x_39:
[----:B------:R-:W-:Y:S01]  /*15a0*/  IMAD.U32 R7, RZ, RZ, UR4 ;  /* 0x00000004ff077e24 */ /* 0x000fe2000f8e00ff */
[----:B------:R-:W-:Y:S05]  /*15b0*/  YIELD ;  /* 0x0000000000007946 */ /* 0x000fea0003800000 */
[----:B------:R-:W-:-:S05]  /*15c0*/  IMAD.MOV.U32 R2, RZ, RZ, RZ ;  /* 0x000000ffff027224 */ /* 0x000fca00078e00ff */
[----:B------:R-:W0:Y:S02]  /*15d0*/  ATOMS.CAS R7, [R7], R2, R3 ;  /* 0x000000020707738d */ /* 0x000e240000000003 */
[----:B0-----:R-:W-:-:S13]  /*15e0*/  ISETP.NE.AND P0, PT, R7, RZ, PT ;  /* 0x000000ff0700720c */ /* 0x001fda0003f05270 */
[----:B------:R-:W-:Y:S05]  /*15f0*/  @P0 BRA `(.L_x_39) ;  /* 0xfffffffc00e80947 */ /* 0x000fea000383ffff */
[----:B------:R-:W-:Y:S05]  /*1600*/  BSYNC B0 ;  /* 0x0000000000007941 */ /* 0x000fea0003800000 */
.L_x_38:
[----:B------:R-:W-:Y:S01]  /*1610*/  STS [UR7+0x20], RZ ;  /* 0x000020ffff007988 */ /* 0x000fe20008000807 */
.L_x_16:
[----:B------:R-:W4:Y:S01]  /*1620*/  S2R R3, SR_CgaCtaId ;  /* 0x0000000000037919 */ /* 0x000f220000008800 */
[----:B------:R-:W-:Y:S01]  /*1630*/  MOV R2, 0x400 ;  /* 0x0000040000027802 */ /* 0x000fe20000000f00 */
[----:B------:R-:W-:Y:S05]  /*1640*/  WARPSYNC.ALL ;  /* 0x0000000000007948 */ /* 0x000fea0003800000 */
[----:B----4-:R-:W-:-:S05]  /*1650*/  LEA R2, R3, R2, 0x18 ;  /* 0x0000000203027211 */ /* 0x010fca00078ec0ff */
[----:B------:R-:W-:Y:S01]  /*1660*/  STS [R2+0x1c], R7 ;  /* 0x00001c0702007388 */ /* 0x000fe20000000800 */
[----:B------:R-:W-:Y:S06]  /*1670*/  BAR.SYNC.DEFER_BLOCKING 0x0 ;  /* 0x0000000000007b1d */ /* 0x000fec0000010000 */
[----:B------:R-:W4:Y:S02]  /*1680*/  LDS R3, [R2+0x14] ;  /* 0x0000140002037984 */ /* 0x000f240000000800 */
[----:B----4-:R-:W-:-:S13]  /*1690*/  ISETP.NE.AND P0, PT, R3, -0x1, PT ;  /* 0xffffffff0300780c */ /* 0x010fda0003f05270 */
[----:B------:R-:W-:Y:S05]  /*16a0*/  @!P0 BRA `(.L_x_40) ;  /* 0x0000000000308947 */ /* 0x000fea0003800000 */
[----:B------:R-:W4:Y:S01]  /*16b0*/  S2R R2, SR_LANEID ;  /* 0x0000000000027919 */ /* 0x000f220000000000 */
[----:B------:R-:W5:Y:S01]  /*16c0*/  LDC R7, c[0x0][0x3a0] ;  /* 0x0000e800ff077b82 */ /* 0x000f620000000800 */
[----:B------:R-:W-:Y:S02]  /*16d0*/  VOTEU.ANY UR5, UPT, PT ;  /* 0x0000000000057886 */ /* 0x000fe400038e0100 */
[----:B------:R-:W-:Y:S02]  /*16e0*/  UFLO.U32 UR6, UR5 ;  /* 0x00000005000672bd */ /* 0x000fe400080e0000 */
[----:B------:R-:W0:Y:S03]  /*16f0*/  POPC R9, UR5 ;  /* 0x0000000500097d09 */ /* 0x000e260008000000 */
[----:B------:R-:W1:Y:S01]  /*1700*/  LDC.64 R4, c[0x0][0x3a8] ;  /* 0x0000ea00ff047b82 */ /* 0x000e620000000a00 */
[----:B-----5:R-:W-:Y:S01]  /*1710*/  IMAD.IADD R7, R0, 0x1, R7 ;  /* 0x0000000100077824 */ /* 0x020fe200078e0207 */
[----:B----4-:R-:W-:Y:S01]  /*1720*/  ISETP.EQ.U32.AND P0, PT, R2, UR6, PT ;  /* 0x0000000602007c0c */ /* 0x010fe2000bf02070 */
[----:B-1----:R-:W-:-:S04]  /*1730*/  IMAD.WIDE R2, R3, 0x4, R4 ;  /* 0x0000000403027825 */ /* 0x002fc800078e0204 */
[----:B------:R-:W-:-:S08]  /*1740*/  IMAD.WIDE R4, R7, 0x4, R4 ;  /* 0x0000000407047825 */ /* 0x000fd000078e0204 */
[----:B0-----:R4:W-:Y:S04]  /*1750*/  @P0 REDG.E.ADD.STRONG.GPU desc[UR8][R2.64], R9 ;  /* 0x000000090200098e */ /* 0x0019e8000c12e108 */
[----:B------:R4:W-:Y:S02]  /*1760*/  @P0 REDG.E.ADD.STRONG.GPU desc[UR8][R4.64], R9 ;  /* 0x000000090400098e */ /* 0x0009e4000c12e108 */
.L_x_40:
[----:B------:R-:W-:Y:S06]  /*1770*/  BAR.SYNC.DEFER_BLOCKING 0x0 ;  /* 0x0000000000007b1d */ /* 0x000fec0000010000 */
[----:B------:R-:W-:Y:S05]  /*1780*/  EXIT ;  /* 0x000000000000794d */ /* 0x000fea0003800000 */
.L_x_41:
[----:B------:R-:W-:-:S00]  /*1790*/  BRA `(.L_x_41) ;  /* 0xfffffffc00fc7947 */ /* 0x000fc0000383ffff */
[----:B------:R-:W-:-:S00]  /*17a0*/  NOP ;  /* 0x0000000000007918 */ /* 0x000fc00000000000 */
        /* <DEDUP_REMOVED lines=13> */
.L_x_42:


//--------------------- .nv.shared._Z21tankInteractionKernel5TanksiiPi --------------------------
	.section	.nv.shared._Z21tankInteractionKernel5TanksiiPi,"aw",@nobits
	.sectionflags	@""
	.align	4
.nv.shared._Z21tankInteractionKernel5TanksiiPi:
	.zero		1060


//--------------------- .nv.shared.reserved.0     --------------------------
	.section	.nv.shared.reserved.0,"aw",@nobits
	.weak		__nv_reservedSMEM_offset_0_alias
	.size		__nv_reservedSMEM_offset_0_alias, 0, 64
	.other		__nv_reservedSMEM_offset_0_alias,@"STO_CUDA_RESERVED_SHARED STV_DEFAULT"
__nv_reservedSMEM_offset_0_alias:
	.zero		0
	.zero		64


//--------------------- .nv.constant0._Z21tankInteractionKernel5TanksiiPi --------------------------
	.section	.nv.constant0._Z21tankInteractionKernel5TanksiiPi,"a",@progbits
	.sectionflags	@""
	.align	4
.nv.constant0._Z21tankInteractionKernel5TanksiiPi:
	.zero		944


//--------------------- SYMBOLS --------------------------

	.type		.nv.reservedSmem.offset0,@object
	.size		.nv.reservedSmem.offset0,0x4
	.type		.nv.reservedSmem.cap,@object
	.size		.nv.reservedSmem.cap,0x4
